	.headerflags	@"EF_CUDA_TEXMODE_UNIFIED EF_CUDA_64BIT_ADDRESS EF_CUDA_ACCELERATORS EF_CUDA_SM90 EF_CUDA_VIRTUAL_SM(EF_CUDA_SM90)"
	.elftype	@"ET_EXEC"


//--------------------- .nv.info                  --------------------------
	.section	.nv.info,"",@"SHT_CUDA_INFO"
	.align	4


	//----- nvinfo : EIATTR_REGCOUNT
	.align		4
        /*0000*/ 	.byte	0x04, 0x2f
        /*0002*/ 	.short	(.L_1 - .L_0)
	.align		4
.L_0:
        /*0004*/ 	.word	index@(triton_poi_fused_max_pool2d_with_indices_20)
        /*0008*/ 	.word	0x00000020


	//----- nvinfo : EIATTR_MIN_STACK_SIZE
	.align		4
.L_1:
        /*000c*/ 	.byte	0x04, 0x12
        /*000e*/ 	.short	(.L_3 - .L_2)
	.align		4
.L_2:
        /*0010*/ 	.word	index@(triton_poi_fused_max_pool2d_with_indices_20)
        /*0014*/ 	.word	0x00000000


	//----- nvinfo : EIATTR_FRAME_SIZE
	.align		4
.L_3:
        /*0018*/ 	.byte	0x04, 0x11
        /*001a*/ 	.short	(.L_5 - .L_4)
	.align		4
.L_4:
        /*001c*/ 	.word	index@(triton_poi_fused_max_pool2d_with_indices_20)
        /*0020*/ 	.word	0x00000000


	//----- nvinfo : EIATTR_MIN_STACK_SIZE
	.align		4
.L_5:
        /*0024*/ 	.byte	0x04, 0x12
        /*0026*/ 	.short	(.L_7 - .L_6)
	.align		4
.L_6:
        /*0028*/ 	.word	index@(triton_poi_fused_max_pool2d_with_indices_20)
        /*002c*/ 	.word	0x00000000
.L_7:


//--------------------- .nv.info.triton_poi_fused_max_pool2d_with_indices_20 --------------------------
	.section	.nv.info.triton_poi_fused_max_pool2d_with_indices_20,"",@"SHT_CUDA_INFO"
	.sectionflags	@""
	.align	4


	//----- nvinfo : EIATTR_CUDA_API_VERSION
	.align		4
        /*0000*/ 	.byte	0x04, 0x37
        /*0002*/ 	.short	(.L_9 - .L_8)
.L_8:
        /*0004*/ 	.word	0x0000007c


	//----- nvinfo : EIATTR_KPARAM_INFO
	.align		4
.L_9:
        /*0008*/ 	.byte	0x04, 0x17
        /*000a*/ 	.short	(.L_11 - .L_10)
.L_10:
        /*000c*/ 	.word	0x00000000
        /*0010*/ 	.short	0x0004
        /*0012*/ 	.short	0x001c
        /*0014*/ 	.byte	0x00, 0xf0, 0x11, 0x00


	//----- nvinfo : EIATTR_KPARAM_INFO
	.align		4
.L_11:
        /*0018*/ 	.byte	0x04, 0x17
        /*001a*/ 	.short	(.L_13 - .L_12)
.L_12:
        /*001c*/ 	.word	0x00000000
        /*0020*/ 	.short	0x0003
        /*0022*/ 	.short	0x0018
        /*0024*/ 	.byte	0x00, 0xf0, 0x11, 0x00


	//----- nvinfo : EIATTR_KPARAM_INFO
	.align		4
.L_13:
        /*0028*/ 	.byte	0x04, 0x17
        /*002a*/ 	.short	(.L_15 - .L_14)
.L_14:
        /*002c*/ 	.word	0x00000000
        /*0030*/ 	.short	0x0002
        /*0032*/ 	.short	0x0010
        /*0034*/ 	.byte	0x00, 0xf4, 0x21, 0x00


	//----- nvinfo : EIATTR_KPARAM_INFO
	.align		4
.L_15:
        /*0038*/ 	.byte	0x04, 0x17
        /*003a*/ 	.short	(.L_17 - .L_16)
.L_16:
        /*003c*/ 	.word	0x00000000
        /*0040*/ 	.short	0x0001
        /*0042*/ 	.short	0x0008
        /*0044*/ 	.byte	0x00, 0xf4, 0x21, 0x00


	//----- nvinfo : EIATTR_KPARAM_INFO
	.align		4
.L_17:
        /*0048*/ 	.byte	0x04, 0x17
        /*004a*/ 	.short	(.L_19 - .L_18)
.L_18:
        /*004c*/ 	.word	0x00000000
        /*0050*/ 	.short	0x0000
        /*0052*/ 	.short	0x0000
        /*0054*/ 	.byte	0x00, 0xf4, 0x21, 0x00


	//----- nvinfo : EIATTR_SPARSE_MMA_MASK
	.align		4
.L_19:
        /*0058*/ 	.byte	0x03, 0x50
        /*005a*/ 	.short	0x0000


	//----- nvinfo : EIATTR_MAXREG_COUNT
	.align		4
        /*005c*/ 	.byte	0x03, 0x1b
        /*005e*/ 	.short	0x00ff


	//----- nvinfo : EIATTR_EXIT_INSTR_OFFSETS
	.align		4
        /*0060*/ 	.byte	0x04, 0x1c
        /*0062*/ 	.short	(.L_21 - .L_20)


	//   ....[0]....
.L_20:
        /*0064*/ 	.word	0x00000d10


	//   ....[1]....
        /*0068*/ 	.word	0x00000d40


	//----- nvinfo : EIATTR_REQNTID
	.align		4
.L_21:
        /*006c*/ 	.byte	0x04, 0x10
        /*006e*/ 	.short	(.L_23 - .L_22)
.L_22:
        /*0070*/ 	.word	0x00000080
        /*0074*/ 	.word	0x00000001
        /*0078*/ 	.word	0x00000001


	//----- nvinfo : EIATTR_CBANK_PARAM_SIZE
	.align		4
.L_23:
        /*007c*/ 	.byte	0x03, 0x19
        /*007e*/ 	.short	0x0020


	//----- nvinfo : EIATTR_PARAM_CBANK
	.align		4
        /*0080*/ 	.byte	0x04, 0x0a
        /*0082*/ 	.short	(.L_25 - .L_24)
	.align		4
.L_24:
        /*0084*/ 	.word	index@(.nv.constant0.triton_poi_fused_max_pool2d_with_indices_20)
        /*0088*/ 	.short	0x0210
        /*008a*/ 	.short	0x0020


	//----- nvinfo : EIATTR_SW_WAR
	.align		4
.L_25:
        /*008c*/ 	.byte	0x04, 0x36
        /*008e*/ 	.short	(.L_27 - .L_26)
.L_26:
        /*0090*/ 	.word	0x00000008
.L_27:


//--------------------- .nv.callgraph             --------------------------
	.section	.nv.callgraph,"",@"SHT_CUDA_CALLGRAPH"
	.align	4
	.sectionentsize	8
	.align		4
        /*0000*/ 	.word	0x00000000
	.align		4
        /*0004*/ 	.word	0xffffffff
	.align		4
        /*0008*/ 	.word	0x00000000
	.align		4
        /*000c*/ 	.word	0xfffffffe
	.align		4
        /*0010*/ 	.word	0x00000000
	.align		4
        /*0014*/ 	.word	0xfffffffd
	.align		4
        /*0018*/ 	.word	0x00000000
	.align		4
        /*001c*/ 	.word	0xfffffffc


//--------------------- .text.triton_poi_fused_max_pool2d_with_indices_20 --------------------------
	.section	.text.triton_poi_fused_max_pool2d_with_indices_20,"ax",@progbits
	.sectionflags	@"SHF_BARRIERS=1"
	.align	128
        .global         triton_poi_fused_max_pool2d_with_indices_20
        .type           triton_poi_fused_max_pool2d_with_indices_20,@function
        .size           triton_poi_fused_max_pool2d_with_indices_20,(.L_x_1 - triton_poi_fused_max_pool2d_with_indices_20)
        .other          triton_poi_fused_max_pool2d_with_indices_20,@"STO_CUDA_ENTRY STV_DEFAULT"
triton_poi_fused_max_pool2d_with_indices_20:
.text.triton_poi_fused_max_pool2d_with_indices_20:
[----:B------:R-:W0:Y:S08]  /*0000*/  LDC R1, c[0x0][0x28] ;  /* 0x00000a00ff017b82 */ /* 0x000e300000000800 */
[----:B------:R-:W1:Y:S01]  /*0010*/  S2UR UR7, SR_CTAID.X ;  /* 0x00000000000779c3 */ /* 0x000e620000002500 */
[----:B------:R-:W2:Y:S01]  /*0020*/  S2R R5, SR_CTAID.Y ;  /* 0x0000000000057919 */ /* 0x000ea20000002600 */
[----:B------:R-:W-:Y:S01]  /*0030*/  IMAD.MOV.U32 R9, RZ, RZ, RZ ;  /* 0x000000ffff097224 */ /* 0x000fe200078e00ff */
[----:B------:R-:W-:Y:S01]  /*0040*/  ULDC.64 UR8, c[0x0][0x208] ;  /* 0x0000820000087ab9 */ /* 0x000fe20000000a00 */
[----:B------:R-:W-:Y:S01]  /*0050*/  CS2R R10, SRZ ;  /* 0x00000000000a7805 */ /* 0x000fe2000001ff00 */
[----:B------:R-:W3:Y:S03]  /*0060*/  S2R R6, SR_TID.X ;  /* 0x0000000000067919 */ /* 0x000ee60000002100 */
[----:B------:R-:W4:Y:S01]  /*0070*/  LDC.64 R12, c[0x0][0x210] ;  /* 0x00008400ff0c7b82 */ /* 0x000f220000000a00 */
[----:B-1----:R-:W-:-:S02]  /*0080*/  USHF.R.S32.HI UR4, URZ, 0x1f, UR7 ;  /* 0x0000001f3f047899 */ /* 0x002fc40008011407 */
[----:B------:R-:W-:Y:S02]  /*0090*/  UISETP.GE.AND UP0, UPT, UR7, 0x40, UPT ;  /* 0x000000400700788c */ /* 0x000fe4000bf06270 */
[----:B------:R-:W-:-:S04]  /*00a0*/  ULEA.HI UR4, UR4, UR7, URZ, 0x3 ;  /* 0x0000000704047291 */ /* 0x000fc8000f8f183f */
[----:B------:R-:W-:Y:S01]  /*00b0*/  ULOP3.LUT UR5, UR4, 0x7ffffff8, URZ, 0xc0, !UPT ;  /* 0x7ffffff804057892 */ /* 0x000fe2000f8ec03f */
[----:B--2---:R-:W-:Y:S01]  /*00c0*/  IMAD.SHL.U32 R7, R5, 0x200, RZ ;  /* 0x0000020005077824 */ /* 0x004fe200078e00ff */
[----:B------:R-:W-:Y:S01]  /*00d0*/  USHF.L.U32 UR4, UR4, 0x2, URZ ;  /* 0x0000000204047899 */ /* 0x000fe2000800063f */
[----:B------:R-:W-:Y:S01]  /*00e0*/  PLOP3.LUT P0, PT, PT, PT, UP0, 0x80, 0x0 ;  /* 0x000000000000781c */ /* 0x000fe20003f0f008 */
[----:B------:R-:W-:Y:S02]  /*00f0*/  UIADD3 UR5, -UR5, UR7, URZ ;  /* 0x0000000705057290 */ /* 0x000fe4000fffe13f */
[----:B------:R-:W-:Y:S01]  /*0100*/  ULOP3.LUT UR4, UR4, 0xffffffe0, URZ, 0xc0, !UPT ;  /* 0xffffffe004047892 */ /* 0x000fe2000f8ec03f */
[----:B---3--:R-:W-:-:S03]  /*0110*/  LOP3.LUT R8, R7, 0x7f, R6, 0xf8, !PT ;  /* 0x0000007f07087812 */ /* 0x008fc600078ef806 */
[----:B------:R-:W-:-:S06]  /*0120*/  ULEA UR4, UR5, UR4, 0x1 ;  /* 0x0000000405047291 */ /* 0x000fcc000f8e083f */
[C---:B------:R-:W-:Y:S01]  /*0130*/  LEA R3, R8.reuse, UR4, 0x8 ;  /* 0x0000000408037c11 */ /* 0x040fe2000f8e40ff */
[----:B------:R-:W-:-:S04]  /*0140*/  IMAD.SHL.U32 R24, R8, 0x100, RZ ;  /* 0x0000010008187824 */ /* 0x000fc800078e00ff */
[----:B----4-:R-:W-:Y:S01]  /*0150*/  IMAD.WIDE R2, R3, 0x4, R12 ;  /* 0x0000000403027825 */ /* 0x010fe200078e020c */
[----:B------:R-:W-:-:S03]  /*0160*/  PLOP3.LUT P1, PT, PT, PT, UP0, 0x80, 0x0 ;  /* 0x000000000000781c */ /* 0x000fc60003f2f008 */
[C---:B------:R-:W-:Y:S01]  /*0170*/  VIADD R20, R24.reuse, 0x8000 ;  /* 0x0000800018147836 */ /* 0x040fe20000000000 */
[----:B------:R1:W2:Y:S01]  /*0180*/  @!P0 LDG.E.EL R9, desc[UR8][R2.64] ;  /* 0x0000000802098981 */ /* 0x0002a2000c2e1900 */
[----:B------:R-:W-:Y:S01]  /*0190*/  PLOP3.LUT P0, PT, PT, PT, UP0, 0x80, 0x0 ;  /* 0x000000000000781c */ /* 0x000fe20003f0f008 */
[----:B------:R-:W-:Y:S01]  /*01a0*/  VIADD R21, R24, 0x10000 ;  /* 0x0001000018157836 */ /* 0x000fe20000000000 */
[----:B------:R-:W-:Y:S02]  /*01b0*/  UIADD3 UR5, UR4, 0x1, URZ ;  /* 0x0000000104057890 */ /* 0x000fe4000fffe03f */
[----:B------:R-:W-:Y:S01]  /*01c0*/  VIADD R23, R20, UR4 ;  /* 0x0000000414177c36 */ /* 0x000fe20008000000 */
[----:B------:R-:W-:Y:S01]  /*01d0*/  PLOP3.LUT P2, PT, PT, PT, UP0, 0x80, 0x0 ;  /* 0x000000000000781c */ /* 0x000fe20003f4f008 */
[----:B------:R-:W-:Y:S01]  /*01e0*/  VIADD R19, R21, UR4 ;  /* 0x0000000415137c36 */ /* 0x000fe20008000000 */
[----:B------:R-:W-:Y:S01]  /*01f0*/  PLOP3.LUT P3, PT, PT, PT, UP0, 0x80, 0x0 ;  /* 0x000000000000781c */ /* 0x000fe20003f6f008 */
[----:B------:R-:W-:Y:S01]  /*0200*/  VIADD R24, R24, 0x18000 ;  /* 0x0001800018187836 */ /* 0x000fe20000000000 */
[----:B------:R-:W-:Y:S01]  /*0210*/  LEA R15, R8, UR5, 0x8 ;  /* 0x00000005080f7c11 */ /* 0x000fe2000f8e40ff */
[----:B------:R-:W-:-:S04]  /*0220*/  IMAD.WIDE R22, R23, 0x4, R12 ;  /* 0x0000000417167825 */ /* 0x000fc800078e020c */
[--C-:B------:R-:W-:Y:S01]  /*0230*/  IMAD.WIDE R18, R19, 0x4, R12.reuse ;  /* 0x0000000413127825 */ /* 0x100fe200078e020c */
[----:B------:R3:W4:Y:S03]  /*0240*/  @!P0 LDG.E.EL R10, desc[UR8][R22.64] ;  /* 0x00000008160a8981 */ /* 0x000726000c2e1900 */
[----:B------:R-:W-:Y:S01]  /*0250*/  VIADD R17, R24, UR4 ;  /* 0x0000000418117c36 */ /* 0x000fe20008000000 */
[----:B------:R-:W-:Y:S01]  /*0260*/  PLOP3.LUT P0, PT, PT, PT, UP0, 0x80, 0x0 ;  /* 0x000000000000781c */ /* 0x000fe20003f0f008 */
[----:B------:R-:W-:Y:S01]  /*0270*/  IMAD.MOV.U32 R25, RZ, RZ, RZ ;  /* 0x000000ffff197224 */ /* 0x000fe200078e00ff */
[----:B------:R-:W5:Y:S01]  /*0280*/  @!P1 LDG.E.EL R11, desc[UR8][R18.64] ;  /* 0x00000008120b9981 */ /* 0x000f62000c2e1900 */
[----:B------:R-:W-:Y:S01]  /*0290*/  IMAD.WIDE R16, R17, 0x4, R12 ;  /* 0x0000000411107825 */ /* 0x000fe200078e020c */
[----:B------:R-:W-:-:S03]  /*02a0*/  PLOP3.LUT P1, PT, PT, PT, UP0, 0x80, 0x0 ;  /* 0x000000000000781c */ /* 0x000fc60003f2f008 */
[----:B------:R-:W-:Y:S01]  /*02b0*/  IMAD.MOV.U32 R4, RZ, RZ, RZ ;  /* 0x000000ffff047224 */ /* 0x000fe200078e00ff */
[----:B------:R3:W2:Y:S01]  /*02c0*/  @!P2 LDG.E.EL R25, desc[UR8][R16.64] ;  /* 0x000000081019a981 */ /* 0x0006a2000c2e1900 */
[----:B------:R-:W-:Y:S01]  /*02d0*/  IMAD.WIDE R14, R15, 0x4, R12 ;  /* 0x000000040f0e7825 */ /* 0x000fe200078e020c */
[----:B-1----:R-:W-:-:S03]  /*02e0*/  CS2R R2, SRZ ;  /* 0x0000000000027805 */ /* 0x002fc6000001ff00 */
[----:B------:R-:W-:Y:S01]  /*02f0*/  VIADD R27, R20, UR5 ;  /* 0x00000005141b7c36 */ /* 0x000fe20008000000 */
[----:B------:R-:W-:Y:S01]  /*0300*/  PLOP3.LUT P2, PT, PT, PT, UP0, 0x80, 0x0 ;  /* 0x000000000000781c */ /* 0x000fe20003f4f008 */
[----:B------:R-:W-:Y:S01]  /*0310*/  VIADD R29, R21, UR5 ;  /* 0x00000005151d7c36 */ /* 0x000fe20008000000 */
[----:B------:R1:W2:Y:S01]  /*0320*/  @!P3 LDG.E.EL R4, desc[UR8][R14.64] ;  /* 0x000000080e04b981 */ /* 0x0002a2000c2e1900 */
[--C-:B---3--:R-:W-:Y:S01]  /*0330*/  IMAD.WIDE R22, R27, 0x4, R12.reuse ;  /* 0x000000041b167825 */ /* 0x108fe200078e020c */
[----:B------:R-:W-:Y:S01]  /*0340*/  UIADD3 UR6, UR4, 0x10, URZ ;  /* 0x0000001004067890 */ /* 0x000fe2000fffe03f */
[----:B------:R-:W-:Y:S02]  /*0350*/  PLOP3.LUT P3, PT, PT, PT, UP0, 0x80, 0x0 ;  /* 0x000000000000781c */ /* 0x000fe40003f6f008 */
[--C-:B0-----:R-:W-:Y:S01]  /*0360*/  IMAD.WIDE R16, R29, 0x4, R12.reuse ;  /* 0x000000041d107825 */ /* 0x101fe200078e020c */
[----:B------:R0:W4:Y:S03]  /*0370*/  @!P0 LDG.E.EL R3, desc[UR8][R22.64] ;  /* 0x0000000816038981 */ /* 0x000126000c2e1900 */
[----:B------:R-:W-:Y:S01]  /*0380*/  VIADD R19, R24, UR5 ;  /* 0x0000000518137c36 */ /* 0x000fe20008000000 */
[----:B------:R-:W-:Y:S01]  /*0390*/  LEA R29, R8, UR6, 0x8 ;  /* 0x00000006081d7c11 */ /* 0x000fe2000f8e40ff */
[----:B------:R-:W-:Y:S01]  /*03a0*/  IMAD.MOV.U32 R0, RZ, RZ, RZ ;  /* 0x000000ffff007224 */ /* 0x000fe200078e00ff */
[----:B------:R3:W5:Y:S01]  /*03b0*/  @!P1 LDG.E.EL R2, desc[UR8][R16.64] ;  /* 0x0000000810029981 */ /* 0x000762000c2e1900 */
[----:B-1----:R-:W-:Y:S01]  /*03c0*/  IMAD.WIDE R14, R19, 0x4, R12 ;  /* 0x00000004130e7825 */ /* 0x002fe200078e020c */
[----:B------:R-:W-:-:S02]  /*03d0*/  PLOP3.LUT P0, PT, PT, PT, UP0, 0x80, 0x0 ;  /* 0x000000000000781c */ /* 0x000fc40003f0f008 */
[----:B------:R-:W-:Y:S01]  /*03e0*/  CS2R R26, SRZ ;  /* 0x00000000001a7805 */ /* 0x000fe2000001ff00 */
[--C-:B------:R-:W-:Y:S01]  /*03f0*/  IMAD.WIDE R18, R29, 0x4, R12.reuse ;  /* 0x000000041d127825 */ /* 0x100fe200078e020c */
[----:B------:R1:W5:Y:S03]  /*0400*/  @!P2 LDG.E.EL R0, desc[UR8][R14.64] ;  /* 0x000000080e00a981 */ /* 0x000366000c2e1900 */
[----:B------:R-:W-:Y:S01]  /*0410*/  VIADD R29, R20, UR6 ;  /* 0x00000006141d7c36 */ /* 0x000fe20008000000 */
[----:B------:R1:W5:Y:S03]  /*0420*/  @!P3 LDG.E.EL R27, desc[UR8][R18.64] ;  /* 0x00000008121bb981 */ /* 0x000366000c2e1900 */
[----:B0-----:R-:W-:-:S05]  /*0430*/  IMAD.WIDE R22, R29, 0x4, R12 ;  /* 0x000000041d167825 */ /* 0x001fca00078e020c */
[----:B------:R-:W5:Y:S01]  /*0440*/  @!P0 LDG.E.EL R26, desc[UR8][R22.64] ;  /* 0x00000008161a8981 */ /* 0x000f62000c2e1900 */
[----:B------:R-:W-:Y:S01]  /*0450*/  PLOP3.LUT P0, PT, PT, PT, UP0, 0x80, 0x0 ;  /* 0x000000000000781c */ /* 0x000fe20003f0f008 */
[----:B---3--:R-:W-:Y:S01]  /*0460*/  VIADD R17, R21, UR6 ;  /* 0x0000000615117c36 */ /* 0x008fe20008000000 */
[----:B------:R-:W-:-:S03]  /*0470*/  CS2R R28, SRZ ;  /* 0x00000000001c7805 */ /* 0x000fc6000001ff00 */
[----:B------:R-:W-:-:S08]  /*0480*/  IMAD.WIDE R16, R17, 0x4, R12 ;  /* 0x0000000411107825 */ /* 0x000fd000078e020c */
[----:B------:R0:W3:Y:S01]  /*0490*/  @!P0 LDG.E.EL R29, desc[UR8][R16.64] ;  /* 0x00000008101d8981 */ /* 0x0000e2000c2e1900 */
[----:B------:R-:W-:Y:S01]  /*04a0*/  PLOP3.LUT P0, PT, PT, PT, UP0, 0x80, 0x0 ;  /* 0x000000000000781c */ /* 0x000fe20003f0f008 */
[----:B-1----:R-:W-:Y:S01]  /*04b0*/  VIADD R15, R24, UR6 ;  /* 0x00000006180f7c36 */ /* 0x002fe20008000000 */
[----:B------:R-:W-:-:S03]  /*04c0*/  UIADD3 UR4, UR4, 0x11, URZ ;  /* 0x0000001104047890 */ /* 0x000fc6000fffe03f */
[----:B------:R-:W-:-:S03]  /*04d0*/  IMAD.WIDE R14, R15, 0x4, R12 ;  /* 0x000000040f0e7825 */ /* 0x000fc600078e020c */
[----:B------:R-:W-:-:S05]  /*04e0*/  LEA R19, R8, UR4, 0x8 ;  /* 0x0000000408137c11 */ /* 0x000fca000f8e40ff */
[----:B------:R1:W3:Y:S01]  /*04f0*/  @!P0 LDG.E.EL R28, desc[UR8][R14.64] ;  /* 0x000000080e1c8981 */ /* 0x0002e2000c2e1900 */
[----:B------:R-:W-:Y:S01]  /*0500*/  PLOP3.LUT P0, PT, PT, PT, UP0, 0x80, 0x0 ;  /* 0x000000000000781c */ /* 0x000fe20003f0f008 */
[----:B------:R-:W-:Y:S02]  /*0510*/  IMAD.MOV.U32 R8, RZ, RZ, RZ ;  /* 0x000000ffff087224 */ /* 0x000fe400078e00ff */
[----:B------:R-:W-:-:S04]  /*0520*/  IMAD.WIDE R18, R19, 0x4, R12 ;  /* 0x0000000413127825 */ /* 0x000fc800078e020c */
[----:B0-----:R-:W-:-:S06]  /*0530*/  VIADD R17, R20, UR4 ;  /* 0x0000000414117c36 */ /* 0x001fcc0008000000 */
[----:B------:R0:W3:Y:S01]  /*0540*/  @!P0 LDG.E.EL R8, desc[UR8][R18.64] ;  /* 0x0000000812088981 */ /* 0x0000e2000c2e1900 */
[----:B------:R-:W-:Y:S01]  /*0550*/  PLOP3.LUT P0, PT, PT, PT, UP0, 0x80, 0x0 ;  /* 0x000000000000781c */ /* 0x000fe20003f0f008 */
[----:B------:R-:W-:Y:S02]  /*0560*/  IMAD.MOV.U32 R23, RZ, RZ, RZ ;  /* 0x000000ffff177224 */ /* 0x000fe400078e00ff */
[----:B------:R-:W-:-:S04]  /*0570*/  IMAD.WIDE R16, R17, 0x4, R12 ;  /* 0x0000000411107825 */ /* 0x000fc800078e020c */
[----:B-1----:R-:W-:-:S06]  /*0580*/  VIADD R15, R21, UR4 ;  /* 0x00000004150f7c36 */ /* 0x002fcc0008000000 */
[----:B------:R-:W3:Y:S01]  /*0590*/  @!P0 LDG.E.EL R23, desc[UR8][R16.64] ;  /* 0x0000000810178981 */ /* 0x000ee2000c2e1900 */
[----:B------:R-:W-:Y:S01]  /*05a0*/  PLOP3.LUT P0, PT, PT, PT, UP0, 0x80, 0x0 ;  /* 0x000000000000781c */ /* 0x000fe20003f0f008 */
[----:B------:R-:W-:Y:S02]  /*05b0*/  IMAD.MOV.U32 R20, RZ, RZ, RZ ;  /* 0x000000ffff147224 */ /* 0x000fe400078e00ff */
[----:B------:R-:W-:-:S04]  /*05c0*/  IMAD.WIDE R14, R15, 0x4, R12 ;  /* 0x000000040f0e7825 */ /* 0x000fc800078e020c */
[----:B0-----:R-:W-:-:S06]  /*05d0*/  VIADD R19, R24, UR4 ;  /* 0x0000000418137c36 */ /* 0x001fcc0008000000 */
[----:B------:R0:W3:Y:S01]  /*05e0*/  @!P0 LDG.E.EL R20, desc[UR8][R14.64] ;  /* 0x000000080e148981 */ /* 0x0000e2000c2e1900 */
[----:B------:R-:W-:Y:S01]  /*05f0*/  PLOP3.LUT P0, PT, PT, PT, UP0, 0x80, 0x0 ;  /* 0x000000000000781c */ /* 0x000fe20003f0f008 */
[----:B------:R-:W-:-:S04]  /*0600*/  IMAD.WIDE R12, R19, 0x4, R12 ;  /* 0x00000004130c7825 */ /* 0x000fc800078e020c */
[----:B------:R-:W-:-:S08]  /*0610*/  IMAD.MOV.U32 R19, RZ, RZ, RZ ;  /* 0x000000ffff137224 */ /* 0x000fd000078e00ff */
[----:B------:R1:W3:Y:S01]  /*0620*/  @!P0 LDG.E.EL R19, desc[UR8][R12.64] ;  /* 0x000000080c138981 */ /* 0x0002e2000c2e1900 */
[----:B------:R-:W0:Y:S01]  /*0630*/  S2UR UR5, SR_CgaCtaId ;  /* 0x00000000000579c3 */ /* 0x000e220000008800 */
[----:B------:R-:W-:Y:S01]  /*0640*/  UMOV UR4, 0x400 ;  /* 0x0000040000047882 */ /* 0x000fe20000000000 */
[----:B------:R-:W-:Y:S01]  /*0650*/  IMAD.SHL.U32 R6, R6, 0x4, RZ ;  /* 0x0000000406067824 */ /* 0x000fe200078e00ff */
[----:B0-----:R-:W-:-:S04]  /*0660*/  UPRMT UR4, UR5, 0x654, UR4 ;  /* 0x0000065405047896 */ /* 0x001fc80008000004 */
[----:B------:R-:W-:Y:S02]  /*0670*/  LOP3.LUT R6, R6, 0x1fc, RZ, 0xc0, !PT ;  /* 0x000001fc06067812 */ /* 0x000fe400078ec0ff */
[C---:B--2---:R-:W-:Y:S02]  /*0680*/  FSETP.GT.AND P1, PT, R4.reuse, R9, PT ;  /* 0x000000090400720b */ /* 0x044fe40003f24000 */
[----:B------:R-:W-:Y:S02]  /*0690*/  FSETP.NAN.AND P0, PT, R4, R4, PT ;  /* 0x000000040400720b */ /* 0x000fe40003f08000 */
[----:B----4-:R-:W-:Y:S02]  /*06a0*/  FSETP.GT.AND P6, PT, R3, R10, PT ;  /* 0x0000000a0300720b */ /* 0x010fe40003fc4000 */
[----:B-----5:R-:W-:-:S07]  /*06b0*/  FSETP.GT.AND P5, PT, R2, R11, PT ;  /* 0x0000000b0200720b */ /* 0x020fce0003fa4000 */
[----:B------:R-:W-:Y:S02]  /*06c0*/  @!P1 FSEL R4, R4, R9, P0 ;  /* 0x0000000904049208 */ /* 0x000fe40000000000 */
[----:B------:R-:W-:Y:S02]  /*06d0*/  FSETP.NAN.AND P0, PT, R3, R3, PT ;  /* 0x000000030300720b */ /* 0x000fe40003f08000 */
[----:B------:R-:W-:Y:S02]  /*06e0*/  FSETP.GT.AND P4, PT, R0, R25, PT ;  /* 0x000000190000720b */ /* 0x000fe40003f84000 */
[----:B------:R-:W-:Y:S02]  /*06f0*/  P2R R15, PR, RZ, 0x2 ;  /* 0x00000002ff0f7803 */ /* 0x000fe40000000000 */
[----:B------:R-:W-:Y:S02]  /*0700*/  FSETP.NAN.AND P1, PT, R2, R2, PT ;  /* 0x000000020200720b */ /* 0x000fe40003f28000 */
[----:B------:R-:W-:-:S02]  /*0710*/  FSETP.GEU.AND P2, PT, R4, R27, PT ;  /* 0x0000001b0400720b */ /* 0x000fc40003f4e000 */
[----:B------:R-:W-:Y:S02]  /*0720*/  @!P6 FSEL R3, R3, R10, P0 ;  /* 0x0000000a0303e208 */ /* 0x000fe40000000000 */
[----:B------:R-:W-:Y:S02]  /*0730*/  @!P5 FSEL R2, R2, R11, P1 ;  /* 0x0000000b0202d208 */ /* 0x000fe40000800000 */
[C---:B------:R-:W-:Y:S02]  /*0740*/  FSETP.NAN.AND P1, PT, R0.reuse, R0, PT ;  /* 0x000000000000720b */ /* 0x040fe40003f28000 */
[----:B------:R-:W-:Y:S02]  /*0750*/  FSETP.GEU.AND P0, PT, R3, R26, PT ;  /* 0x0000001a0300720b */ /* 0x000fe40003f0e000 */
[----:B------:R-:W-:Y:S02]  /*0760*/  @!P4 FSEL R0, R0, R25, P1 ;  /* 0x000000190000c208 */ /* 0x000fe40000800000 */
[----:B------:R-:W-:-:S04]  /*0770*/  FSETP.NAN.AND P1, PT, R27, R27, PT ;  /* 0x0000001b1b00720b */ /* 0x000fc80003f28000 */
[----:B------:R-:W-:Y:S02]  /*0780*/  @P2 FSEL R27, R27, R4, P1 ;  /* 0x000000041b1b2208 */ /* 0x000fe40000800000 */
[----:B------:R-:W-:-:S04]  /*0790*/  FSETP.NAN.AND P1, PT, R26, R26, PT ;  /* 0x0000001a1a00720b */ /* 0x000fc80003f28000 */
[----:B------:R-:W-:Y:S02]  /*07a0*/  @P0 FSEL R26, R26, R3, P1 ;  /* 0x000000031a1a0208 */ /* 0x000fe40000800000 */
[-C--:B---3--:R-:W-:Y:S02]  /*07b0*/  FSETP.GEU.AND P1, PT, R2, R29.reuse, PT ;  /* 0x0000001d0200720b */ /* 0x088fe40003f2e000 */
[----:B------:R-:W-:Y:S02]  /*07c0*/  P2R R10, PR, RZ, 0x4 ;  /* 0x00000004ff0a7803 */ /* 0x000fe40000000000 */
[----:B------:R-:W-:-:S09]  /*07d0*/  FSETP.NAN.AND P2, PT, R29, R29, PT ;  /* 0x0000001d1d00720b */ /* 0x000fd20003f48000 */
[----:B------:R-:W-:Y:S02]  /*07e0*/  @P1 FSEL R29, R29, R2, P2 ;  /* 0x000000021d1d1208 */ /* 0x000fe40001000000 */
[-C--:B------:R-:W-:Y:S02]  /*07f0*/  FSETP.GEU.AND P2, PT, R0, R28.reuse, PT ;  /* 0x0000001c0000720b */ /* 0x080fe40003f4e000 */
[----:B------:R-:W-:Y:S02]  /*0800*/  FSETP.NAN.AND P3, PT, R28, R28, PT ;  /* 0x0000001c1c00720b */ /* 0x000fe40003f68000 */
[----:B-1----:R-:W-:-:S09]  /*0810*/  P2R R12, PR, RZ, 0x10 ;  /* 0x00000010ff0c7803 */ /* 0x002fd20000000000 */
[----:B------:R-:W-:Y:S02]  /*0820*/  @P2 FSEL R28, R28, R0, P3 ;  /* 0x000000001c1c2208 */ /* 0x000fe40001800000 */
[-C--:B------:R-:W-:Y:S02]  /*0830*/  FSETP.GEU.AND P3, PT, R27, R8.reuse, PT ;  /* 0x000000081b00720b */ /* 0x080fe40003f6e000 */
[----:B------:R-:W-:Y:S01]  /*0840*/  FSETP.NAN.AND P4, PT, R8, R8, PT ;  /* 0x000000080800720b */ /* 0x000fe20003f88000 */
[----:B------:R-:W0:Y:S01]  /*0850*/  S2R R0, SR_TID.X ;  /* 0x0000000000007919 */ /* 0x000e220000002100 */
[----:B------:R-:W-:-:S09]  /*0860*/  P2R R9, PR, RZ, 0x20 ;  /* 0x00000020ff097803 */ /* 0x000fd20000000000 */
[----:B------:R-:W-:Y:S02]  /*0870*/  @P3 SEL R8, R8, R27, P4 ;  /* 0x0000001b08083207 */ /* 0x000fe40002000000 */
[-C--:B------:R-:W-:Y:S02]  /*0880*/  FSETP.GEU.AND P4, PT, R26, R23.reuse, PT ;  /* 0x000000171a00720b */ /* 0x080fe40003f8e000 */
[----:B------:R-:W-:Y:S02]  /*0890*/  FSETP.NAN.AND P5, PT, R23, R23, PT ;  /* 0x000000171700720b */ /* 0x000fe40003fa8000 */
[----:B------:R-:W-:Y:S02]  /*08a0*/  P2R R14, PR, RZ, 0x1 ;  /* 0x00000001ff0e7803 */ /* 0x000fe40000000000 */
[----:B------:R-:W-:-:S04]  /*08b0*/  ISETP.NE.AND P0, PT, R10, RZ, PT ;  /* 0x000000ff0a00720c */ /* 0x000fc80003f05270 */
[----:B------:R-:W-:-:S03]  /*08c0*/  P2R R13, PR, RZ, 0x1 ;  /* 0x00000001ff0d7803 */ /* 0x000fc60000000000 */
[----:B------:R-:W-:Y:S02]  /*08d0*/  @P4 SEL R23, R23, R26, P5 ;  /* 0x0000001a17174207 */ /* 0x000fe40002800000 */
[----:B------:R-:W-:Y:S02]  /*08e0*/  FSETP.GEU.AND P5, PT, R29, R20, PT ;  /* 0x000000141d00720b */ /* 0x000fe40003fae000 */
[----:B------:R-:W-:Y:S02]  /*08f0*/  ISETP.NE.AND P0, PT, R12, RZ, PT ;  /* 0x000000ff0c00720c */ /* 0x000fe40003f05270 */
[----:B------:R-:W-:Y:S02]  /*0900*/  P2R R16, PR, RZ, 0x40 ;  /* 0x00000040ff107803 */ /* 0x000fe40000000000 */
[----:B------:R-:W-:Y:S02]  /*0910*/  P2R R12, PR, RZ, 0x1 ;  /* 0x00000001ff0c7803 */ /* 0x000fe40000000000 */
[----:B------:R-:W-:-:S02]  /*0920*/  ISETP.NE.AND P0, PT, R9, RZ, PT ;  /* 0x000000ff0900720c */ /* 0x000fc40003f05270 */
[----:B------:R-:W-:Y:S02]  /*0930*/  FSETP.NAN.AND P6, PT, R20, R20, PT ;  /* 0x000000141400720b */ /* 0x000fe40003fc8000 */
[----:B------:R-:W-:Y:S02]  /*0940*/  P2R R10, PR, RZ, 0x1 ;  /* 0x00000001ff0a7803 */ /* 0x000fe40000000000 */
[----:B------:R-:W-:Y:S02]  /*0950*/  ISETP.NE.AND P0, PT, R16, RZ, PT ;  /* 0x000000ff1000720c */ /* 0x000fe40003f05270 */
[----:B------:R-:W-:Y:S02]  /*0960*/  @P5 SEL R20, R20, R29, P6 ;  /* 0x0000001d14145207 */ /* 0x000fe40003000000 */
[----:B------:R-:W-:Y:S02]  /*0970*/  FSETP.GEU.AND P6, PT, R28, R19, PT ;  /* 0x000000131c00720b */ /* 0x000fe40003fce000 */
[----:B------:R-:W-:-:S02]  /*0980*/  P2R R4, PR, RZ, 0x1 ;  /* 0x00000001ff047803 */ /* 0x000fc40000000000 */
[----:B------:R-:W-:Y:S02]  /*0990*/  ISETP.NE.AND P0, PT, R15, RZ, PT ;  /* 0x000000ff0f00720c */ /* 0x000fe40003f05270 */
[----:B0-----:R-:W-:Y:S02]  /*09a0*/  LOP3.LUT R0, R0, 0x7f, RZ, 0xc0, !PT ;  /* 0x0000007f00007812 */ /* 0x001fe400078ec0ff */
[----:B------:R-:W-:Y:S02]  /*09b0*/  P2R R3, PR, RZ, 0x1 ;  /* 0x00000001ff037803 */ /* 0x000fe40000000000 */
[C---:B------:R-:W-:Y:S02]  /*09c0*/  FSETP.NAN.AND P0, PT, R19.reuse, R19, PT ;  /* 0x000000131300720b */ /* 0x040fe40003f08000 */
[----:B------:R-:W-:Y:S02]  /*09d0*/  LEA R17, R0, UR4, 0x2 ;  /* 0x0000000400117c11 */ /* 0x000fe4000f8e10ff */
[----:B------:R-:W-:-:S02]  /*09e0*/  @P6 SEL R19, R19, R28, P0 ;  /* 0x0000001c13136207 */ /* 0x000fc40000000000 */
[----:B------:R-:W-:Y:S01]  /*09f0*/  ISETP.NE.AND P0, PT, R3, RZ, PT ;  /* 0x000000ff0300720c */ /* 0x000fe20003f05270 */
[----:B------:R0:W-:Y:S01]  /*0a00*/  STS [R17], R8 ;  /* 0x0000000811007388 */ /* 0x0001e20000000800 */
[----:B------:R-:W-:Y:S01]  /*0a10*/  SHF.R.S32.HI R16, RZ, 0x16, R5 ;  /* 0x00000016ff107819 */ /* 0x000fe20000011405 */
[----:B------:R-:W1:Y:S02]  /*0a20*/  LDC.64 R2, c[0x0][0x218] ;  /* 0x00008600ff027b82 */ /* 0x000e640000000a00 */
[----:B------:R-:W-:Y:S01]  /*0a30*/  STS [R17+0x200], R23 ;  /* 0x0002001711007388 */ /* 0x000fe20000000800 */
[----:B------:R-:W-:-:S03]  /*0a40*/  SEL R9, RZ, 0x1, !P0 ;  /* 0x00000001ff097807 */ /* 0x000fc60004000000 */
[----:B------:R-:W-:Y:S04]  /*0a50*/  STS [R17+0x400], R20 ;  /* 0x0004001411007388 */ /* 0x000fe80000000800 */
[----:B------:R-:W-:Y:S01]  /*0a60*/  STS [R17+0x600], R19 ;  /* 0x0006001311007388 */ /* 0x000fe20000000800 */
[----:B------:R-:W-:Y:S01]  /*0a70*/  BAR.SYNC.DEFER_BLOCKING 0x0 ;  /* 0x0000000000007b1d */ /* 0x000fe20000010000 */
[----:B------:R-:W-:-:S04]  /*0a80*/  ISETP.NE.AND P0, PT, R4, RZ, PT ;  /* 0x000000ff0400720c */ /* 0x000fc80003f05270 */
[----:B------:R-:W-:Y:S02]  /*0a90*/  SEL R11, RZ, 0x1, !P0 ;  /* 0x00000001ff0b7807 */ /* 0x000fe40004000000 */
[----:B------:R-:W-:-:S04]  /*0aa0*/  ISETP.NE.AND P0, PT, R10, RZ, PT ;  /* 0x000000ff0a00720c */ /* 0x000fc80003f05270 */
[----:B------:R-:W-:Y:S02]  /*0ab0*/  SEL R10, RZ, 0x1, !P0 ;  /* 0x00000001ff0a7807 */ /* 0x000fe40004000000 */
[----:B------:R-:W-:Y:S02]  /*0ac0*/  ISETP.NE.AND P0, PT, R12, RZ, PT ;  /* 0x000000ff0c00720c */ /* 0x000fe40003f05270 */
[----:B------:R-:W-:Y:S02]  /*0ad0*/  LEA R12, R6, UR4, 0x2 ;  /* 0x00000004060c7c11 */ /* 0x000fe4000f8e10ff */
[----:B------:R-:W-:Y:S02]  /*0ae0*/  SEL R4, RZ, 0x1, !P0 ;  /* 0x00000001ff047807 */ /* 0x000fe40004000000 */
[----:B------:R-:W-:-:S04]  /*0af0*/  ISETP.NE.AND P0, PT, R13, RZ, PT ;  /* 0x000000ff0d00720c */ /* 0x000fc80003f05270 */
[----:B------:R-:W-:Y:S02]  /*0b00*/  SEL R9, R9, 0x2, P0 ;  /* 0x0000000209097807 */ /* 0x000fe40000000000 */
[----:B------:R-:W-:Y:S02]  /*0b10*/  ISETP.NE.AND P0, PT, R14, RZ, PT ;  /* 0x000000ff0e00720c */ /* 0x000fe40003f05270 */
[----:B------:R-:W2:Y:S01]  /*0b20*/  LDS.128 R12, [R12] ;  /* 0x000000000c0c7984 */ /* 0x000ea20000000c00 */
[----:B------:R-:W-:Y:S02]  /*0b30*/  SGXT R16, R16, 0x1 ;  /* 0x000000011010781a */ /* 0x000fe40000000200 */
[----:B------:R-:W-:-:S04]  /*0b40*/  LOP3.LUT R7, R7, R6, RZ, 0xfc, !PT ;  /* 0x0000000607077212 */ /* 0x000fc800078efcff */
[----:B------:R-:W-:-:S04]  /*0b50*/  LEA.HI R16, R16, R7, RZ, 0x8 ;  /* 0x0000000710107211 */ /* 0x000fc800078f40ff */
[C---:B0-----:R-:W-:Y:S01]  /*0b60*/  LOP3.LUT R8, R16.reuse, 0xffffff00, RZ, 0xc0, !PT ;  /* 0xffffff0010087812 */ /* 0x041fe200078ec0ff */
[----:B------:R-:W-:Y:S01]  /*0b70*/  IMAD.U32 R5, RZ, RZ, UR7 ;  /* 0x00000007ff057e24 */ /* 0x000fe2000f8e00ff */
[----:B------:R-:W-:Y:S01]  /*0b80*/  SEL R11, R11, 0x2, P0 ;  /* 0x000000020b0b7807 */ /* 0x000fe20000000000 */
[----:B------:R-:W-:Y:S02]  /*0b90*/  IMAD.SHL.U32 R16, R16, 0x40, RZ ;  /* 0x0000004010107824 */ /* 0x000fe400078e00ff */
[----:B------:R-:W-:Y:S01]  /*0ba0*/  IMAD.IADD R8, R7, 0x1, -R8 ;  /* 0x0000000107087824 */ /* 0x000fe200078e0a08 */
[----:B------:R-:W-:Y:S01]  /*0bb0*/  PLOP3.LUT P0, PT, PT, PT, UP0, 0x80, 0x0 ;  /* 0x000000000000781c */ /* 0x000fe20003f0f008 */
[----:B------:R-:W-:Y:S02]  /*0bc0*/  ULDC.64 UR6, c[0x0][0x220] ;  /* 0x0000880000067ab9 */ /* 0x000fe40000000a00 */
[----:B------:R-:W-:Y:S01]  /*0bd0*/  IMAD R8, R5, 0x100, R8 ;  /* 0x0000010005087824 */ /* 0x000fe200078e0208 */
[----:B------:R-:W-:-:S05]  /*0be0*/  LOP3.LUT R5, R16, 0xffffc000, RZ, 0xc0, !PT ;  /* 0xffffc00010057812 */ /* 0x000fca00078ec0ff */
[----:B------:R-:W-:-:S04]  /*0bf0*/  IMAD.IADD R5, R8, 0x1, R5 ;  /* 0x0000000108057824 */ /* 0x000fc800078e0205 */
[----:B-1----:R-:W-:-:S05]  /*0c00*/  IMAD.WIDE R2, R5, 0x4, R2 ;  /* 0x0000000405027825 */ /* 0x002fca00078e0202 */
[----:B--2---:R0:W-:Y:S01]  /*0c10*/  @!P0 STG.E.128 desc[UR8][R2.64], R12 ;  /* 0x0000000c02008986 */ /* 0x0041e2000c101d08 */
[----:B------:R-:W-:Y:S02]  /*0c20*/  SEL R10, R10, 0x2, P1 ;  /* 0x000000020a0a7807 */ /* 0x000fe40000800000 */
[----:B------:R-:W-:Y:S02]  /*0c30*/  SEL R4, R4, 0x2, P2 ;  /* 0x0000000204047807 */ /* 0x000fe40001000000 */
[----:B------:R-:W-:Y:S01]  /*0c40*/  SEL R9, R9, 0x3, P3 ;  /* 0x0000000309097807 */ /* 0x000fe20001800000 */
[----:B------:R-:W-:Y:S01]  /*0c50*/  BAR.SYNC.DEFER_BLOCKING 0x0 ;  /* 0x0000000000007b1d */ /* 0x000fe20000010000 */
[----:B------:R-:W-:Y:S02]  /*0c60*/  SEL R11, R11, 0x3, P4 ;  /* 0x000000030b0b7807 */ /* 0x000fe40002000000 */
[----:B------:R-:W-:Y:S02]  /*0c70*/  SEL R7, R10, 0x3, P5 ;  /* 0x000000030a077807 */ /* 0x000fe40002800000 */
[----:B------:R-:W-:-:S02]  /*0c80*/  SEL R17, R4, 0x3, P6 ;  /* 0x0000000304117807 */ /* 0x000fc40003000000 */
[----:B------:R-:W-:Y:S01]  /*0c90*/  PLOP3.LUT P1, PT, PT, PT, UP0, 0x40, 0x0 ;  /* 0x000000000000781c */ /* 0x000fe20003f2e808 */
[----:B------:R1:W-:Y:S04]  /*0ca0*/  STS.U8 [R0+UR4], R9 ;  /* 0x0000000900007988 */ /* 0x0003e80008000004 */
[----:B------:R1:W-:Y:S04]  /*0cb0*/  STS.U8 [R0+UR4+0x80], R11 ;  /* 0x0000800b00007988 */ /* 0x0003e80008000004 */
[----:B------:R1:W-:Y:S04]  /*0cc0*/  STS.U8 [R0+UR4+0x100], R7 ;  /* 0x0001000700007988 */ /* 0x0003e80008000004 */
[----:B------:R1:W-:Y:S01]  /*0cd0*/  STS.U8 [R0+UR4+0x180], R17 ;  /* 0x0001801100007988 */ /* 0x0003e20008000004 */
[----:B------:R-:W-:Y:S01]  /*0ce0*/  BAR.SYNC.DEFER_BLOCKING 0x0 ;  /* 0x0000000000007b1d */ /* 0x000fe20000010000 */
[----:B0-----:R-:W-:-:S04]  /*0cf0*/  IADD3 R2, P0, R5, UR6, RZ ;  /* 0x0000000605027c10 */ /* 0x001fc8000ff1e0ff */
[----:B------:R-:W-:Y:S01]  /*0d00*/  LEA.HI.X.SX32 R3, R5, UR7, 0x1, P0 ;  /* 0x0000000705037c11 */ /* 0x000fe200080f0eff */
[----:B-1----:R-:W-:Y:S08]  /*0d10*/  @!P1 EXIT ;  /* 0x000000000000994d */ /* 0x002ff00003800000 */
[----:B------:R-:W0:Y:S04]  /*0d20*/  LDS R5, [R6+UR4] ;  /* 0x0000000406057984 */ /* 0x000e280008000800 */
[----:B0-----:R-:W-:Y:S01]  /*0d30*/  STG.E desc[UR8][R2.64], R5 ;  /* 0x0000000502007986 */ /* 0x001fe2000c101908 */
[----:B------:R-:W-:Y:S05]  /*0d40*/  EXIT ;  /* 0x000000000000794d */ /* 0x000fea0003800000 */
.L_x_0:
[----:B------:R-:W-:-:S00]  /*0d50*/  BRA `(.L_x_0) ;  /* 0xfffffffc00fc7947 */ /* 0x000fc0000383ffff */
[----:B------:R-:W-:-:S00]  /*0d60*/  NOP ;  /* 0x0000000000007918 */ /* 0x000fc00000000000 */
        /* <DEDUP_REMOVED lines=9> */
.L_x_1:


//--------------------- .nv.shared.triton_poi_fused_max_pool2d_with_indices_20 --------------------------
	.section	.nv.shared.triton_poi_fused_max_pool2d_with_indices_20,"aw",@nobits
	.sectionflags	@""
	.align	16
	.zero		1024


//--------------------- .nv.constant0.triton_poi_fused_max_pool2d_with_indices_20 --------------------------
	.section	.nv.constant0.triton_poi_fused_max_pool2d_with_indices_20,"a",@progbits
	.sectionflags	@""
	.align	4
.nv.constant0.triton_poi_fused_max_pool2d_with_indices_20:
	.zero		560
